//
// Generated by NVIDIA NVVM Compiler
//
// Compiler Build ID: CL-36424714
// Cuda compilation tools, release 13.0, V13.0.88
// Based on NVVM 20.0.0
//

.version 9.0
.target sm_100
.address_size 64

	// .globl	_Z14sumMatrixOnGPUPfS_S_ii
.extern .func  (.param .b32 func_retval0) vprintf
(
	.param .b64 vprintf_param_0,
	.param .b64 vprintf_param_1
)
;
.global .align 1 .b8 $str[28] = {87, 72, 65, 84, 58, 32, 105, 120, 32, 62, 61, 32, 110, 120, 32, 124, 124, 32, 105, 121, 32, 62, 61, 32, 110, 121, 10};

.visible .entry _Z14sumMatrixOnGPUPfS_S_ii(
	.param .u64 .ptr .align 1 _Z14sumMatrixOnGPUPfS_S_ii_param_0,
	.param .u64 .ptr .align 1 _Z14sumMatrixOnGPUPfS_S_ii_param_1,
	.param .u64 .ptr .align 1 _Z14sumMatrixOnGPUPfS_S_ii_param_2,
	.param .u32 _Z14sumMatrixOnGPUPfS_S_ii_param_3,
	.param .u32 _Z14sumMatrixOnGPUPfS_S_ii_param_4
)
{
	.reg .pred 	%p<4>;
	.reg .b32 	%r<16>;
	.reg .b32 	%f<4>;
	.reg .b64 	%rd<13>;

	ld.param.u64 	%rd1, [_Z14sumMatrixOnGPUPfS_S_ii_param_0];
	ld.param.u64 	%rd2, [_Z14sumMatrixOnGPUPfS_S_ii_param_1];
	ld.param.u64 	%rd3, [_Z14sumMatrixOnGPUPfS_S_ii_param_2];
	ld.param.u32 	%r2, [_Z14sumMatrixOnGPUPfS_S_ii_param_3];
	ld.param.u32 	%r3, [_Z14sumMatrixOnGPUPfS_S_ii_param_4];
	mov.u32 	%r5, %tid.x;
	mov.u32 	%r6, %ctaid.x;
	mov.u32 	%r7, %ntid.x;
	mad.lo.s32 	%r8, %r6, %r7, %r5;
	mov.u32 	%r9, %tid.y;
	mov.u32 	%r10, %ctaid.y;
	mov.u32 	%r11, %ntid.y;
	mad.lo.s32 	%r12, %r10, %r11, %r9;
	mad.lo.s32 	%r1, %r2, %r12, %r8;
	setp.ge.u32 	%p1, %r8, %r2;
	setp.ge.u32 	%p2, %r12, %r3;
	or.pred  	%p3, %p1, %p2;
	@%p3 bra 	$L__BB0_2;
	cvta.to.global.u64 	%rd6, %rd1;
	cvta.to.global.u64 	%rd7, %rd2;
	cvta.to.global.u64 	%rd8, %rd3;
	mul.wide.u32 	%rd9, %r1, 4;
	add.s64 	%rd10, %rd6, %rd9;
	ld.global.f32 	%f1, [%rd10];
	add.s64 	%rd11, %rd7, %rd9;
	ld.global.f32 	%f2, [%rd11];
	add.f32 	%f3, %f1, %f2;
	add.s64 	%rd12, %rd8, %rd9;
	st.global.f32 	[%rd12], %f3;
	bra.uni 	$L__BB0_3;
$L__BB0_2:
	mov.u64 	%rd4, $str;
	cvta.global.u64 	%rd5, %rd4;
	{ // callseq 0, 0
	.param .b64 param0;
	st.param.b64 	[param0], %rd5;
	.param .b64 param1;
	st.param.b64 	[param1], 0;
	.param .b32 retval0;
	call.uni (retval0), 
	vprintf, 
	(
	param0, 
	param1
	);
	ld.param.b32 	%r14, [retval0];
	} // callseq 0
$L__BB0_3:
	ret;

}


// ===== COMPILED SASS (sm_100) =====

	.target	sm_100

	.elftype	@"ET_EXEC"


//--------------------- .note.nv.tkinfo           --------------------------
	.section	.note.nv.tkinfo,"",@"SHT_NOTE"
	.sectionflags	@"SHF_NOTE_NV_TKINFO"
	.tkinfo
        /*0018*/ 	.word	0x00000002
        /*0030*/ 	.string	""
        /*0030*/ 	.string	"ptxas"
        /*0030*/ 	.string	"Cuda compilation tools, release 13.0, V13.0.88"
        /*0030*/ 	.string	"Build cuda_13.0.r13.0/compiler.36424714_0"
        /*0030*/ 	.string	"-arch sm_100 -m 64 "



//--------------------- .note.nv.cuinfo           --------------------------
	.section	.note.nv.cuinfo,"",@"SHT_NOTE"
	.sectionflags	@"SHF_NOTE_NV_CUINFO"
        /*0018*/ 	.short	0x0002
        /*001a*/ 	.short	0x0064
        /*001c*/ 	.short	0x0082
	.zero		2


//--------------------- .nv.info                  --------------------------
	.section	.nv.info,"",@"SHT_CUDA_INFO"
	.align	4


	//----- nvinfo : EIATTR_REGCOUNT
	.align		4
        /*0000*/ 	.byte	0x04, 0x2f
        /*0002*/ 	.short	(.L_2 - .L_1)
	.align		4
.L_1:
        /*0004*/ 	.word	index@(_Z14sumMatrixOnGPUPfS_S_ii)
        /*0008*/ 	.word	0x00000018


	//----- nvinfo : EIATTR_FRAME_SIZE
	.align		4
.L_2:
        /*000c*/ 	.byte	0x04, 0x11
        /*000e*/ 	.short	(.L_4 - .L_3)
	.align		4
.L_3:
        /*0010*/ 	.word	index@(_Z14sumMatrixOnGPUPfS_S_ii)
        /*0014*/ 	.word	0x00000000


	//----- nvinfo : EIATTR_MIN_STACK_SIZE
	.align		4
.L_4:
        /*0018*/ 	.byte	0x04, 0x12
        /*001a*/ 	.short	(.L_6 - .L_5)
	.align		4
.L_5:
        /*001c*/ 	.word	index@(_Z14sumMatrixOnGPUPfS_S_ii)
        /*0020*/ 	.word	0x00000000
.L_6:


//--------------------- .nv.compat                --------------------------
	.section	.nv.compat,"",@"SHT_CUDA_COMPAT_INFO"
	.align	4
        /*0000*/ 	.byte	0x02, 0x09, 0x00, 0x00, 0x02, 0x02, 0x01, 0x00, 0x02, 0x05, 0x05, 0x00, 0x03, 0x07, 0x01, 0x01
        /*0010*/ 	.byte	0x02, 0x03, 0x00, 0x00, 0x02, 0x06, 0x01, 0x00, 0x04, 0x0b, 0x08, 0x00, 0x09, 0x00, 0x00, 0x00
        /*0020*/ 	.byte	0x00, 0x00, 0x00, 0x00


//--------------------- .nv.info._Z14sumMatrixOnGPUPfS_S_ii --------------------------
	.section	.nv.info._Z14sumMatrixOnGPUPfS_S_ii,"",@"SHT_CUDA_INFO"
	.sectionflags	@""
	.align	4


	//----- nvinfo : EIATTR_CUDA_API_VERSION
	.align		4
        /*0000*/ 	.byte	0x04, 0x37
        /*0002*/ 	.short	(.L_8 - .L_7)
.L_7:
        /*0004*/ 	.word	0x00000082


	//----- nvinfo : EIATTR_KPARAM_INFO
	.align		4
.L_8:
        /*0008*/ 	.byte	0x04, 0x17
        /*000a*/ 	.short	(.L_10 - .L_9)
.L_9:
        /*000c*/ 	.word	0x00000000
        /*0010*/ 	.short	0x0004
        /*0012*/ 	.short	0x001c
        /*0014*/ 	.byte	0x00, 0xf0, 0x11, 0x00


	//----- nvinfo : EIATTR_KPARAM_INFO
	.align		4
.L_10:
        /*0018*/ 	.byte	0x04, 0x17
        /*001a*/ 	.short	(.L_12 - .L_11)
.L_11:
        /*001c*/ 	.word	0x00000000
        /*0020*/ 	.short	0x0003
        /*0022*/ 	.short	0x0018
        /*0024*/ 	.byte	0x00, 0xf0, 0x11, 0x00


	//----- nvinfo : EIATTR_KPARAM_INFO
	.align		4
.L_12:
        /*0028*/ 	.byte	0x04, 0x17
        /*002a*/ 	.short	(.L_14 - .L_13)
.L_13:
        /*002c*/ 	.word	0x00000000
        /*0030*/ 	.short	0x0002
        /*0032*/ 	.short	0x0010
        /*0034*/ 	.byte	0x00, 0xf5, 0x21, 0x00


	//----- nvinfo : EIATTR_KPARAM_INFO
	.align		4
.L_14:
        /*0038*/ 	.byte	0x04, 0x17
        /*003a*/ 	.short	(.L_16 - .L_15)
.L_15:
        /*003c*/ 	.word	0x00000000
        /*0040*/ 	.short	0x0001
        /*0042*/ 	.short	0x0008
        /*0044*/ 	.byte	0x00, 0xf5, 0x21, 0x00


	//----- nvinfo : EIATTR_KPARAM_INFO
	.align		4
.L_16:
        /*0048*/ 	.byte	0x04, 0x17
        /*004a*/ 	.short	(.L_18 - .L_17)
.L_17:
        /*004c*/ 	.word	0x00000000
        /*0050*/ 	.short	0x0000
        /*0052*/ 	.short	0x0000
        /*0054*/ 	.byte	0x00, 0xf5, 0x21, 0x00


	//----- nvinfo : EIATTR_SPARSE_MMA_MASK
	.align		4
.L_18:
        /*0058*/ 	.byte	0x03, 0x50
        /*005a*/ 	.short	0x0000


	//----- nvinfo : EIATTR_MAXREG_COUNT
	.align		4
        /*005c*/ 	.byte	0x03, 0x1b
        /*005e*/ 	.short	0x00ff


	//----- nvinfo : EIATTR_EXTERNS
	.align		4
        /*0060*/ 	.byte	0x04, 0x0f
        /*0062*/ 	.short	(.L_20 - .L_19)


	//   ....[0]....
	.align		4
.L_19:
        /*0064*/ 	.word	index@(vprintf)


	//----- nvinfo : EIATTR_MERCURY_ISA_VERSION
	.align		4
.L_20:
        /*0068*/ 	.byte	0x03, 0x5f
        /*006a*/ 	.short	0x0101


	//----- nvinfo : EIATTR_VRC_CTA_INIT_COUNT
	.align		4
        /*006c*/ 	.byte	0x02, 0x4a
	.zero		1
	.zero		1


	//----- nvinfo : EIATTR_SYSCALL_OFFSETS
	.align		4
        /*0070*/ 	.byte	0x04, 0x46
        /*0072*/ 	.short	(.L_22 - .L_21)


	//   ....[0]....
.L_21:
        /*0074*/ 	.word	0x00000210


	//----- nvinfo : EIATTR_EXIT_INSTR_OFFSETS
	.align		4
.L_22:
        /*0078*/ 	.byte	0x04, 0x1c
        /*007a*/ 	.short	(.L_24 - .L_23)


	//   ....[0]....
.L_23:
        /*007c*/ 	.word	0x00000190


	//   ....[1]....
        /*0080*/ 	.word	0x00000220


	//----- nvinfo : EIATTR_CRS_STACK_SIZE
	.align		4
.L_24:
        /*0084*/ 	.byte	0x04, 0x1e
        /*0086*/ 	.short	(.L_26 - .L_25)
.L_25:
        /*0088*/ 	.word	0x00000000


	//----- nvinfo : EIATTR_CBANK_PARAM_SIZE
	.align		4
.L_26:
        /*008c*/ 	.byte	0x03, 0x19
        /*008e*/ 	.short	0x0020


	//----- nvinfo : EIATTR_PARAM_CBANK
	.align		4
        /*0090*/ 	.byte	0x04, 0x0a
        /*0092*/ 	.short	(.L_28 - .L_27)
	.align		4
.L_27:
        /*0094*/ 	.word	index@(.nv.constant0._Z14sumMatrixOnGPUPfS_S_ii)
        /*0098*/ 	.short	0x0380
        /*009a*/ 	.short	0x0020


	//----- nvinfo : EIATTR_SW_WAR
	.align		4
.L_28:
        /*009c*/ 	.byte	0x04, 0x36
        /*009e*/ 	.short	(.L_30 - .L_29)
.L_29:
        /*00a0*/ 	.word	0x00000008
.L_30:


//--------------------- .nv.callgraph             --------------------------
	.section	.nv.callgraph,"",@"SHT_CUDA_CALLGRAPH"
	.align	4
	.sectionentsize	8
	.align		4
        /*0000*/ 	.word	0x00000000
	.align		4
        /*0004*/ 	.word	0xffffffff
	.align		4
        /*0008*/ 	.word	index@(_Z14sumMatrixOnGPUPfS_S_ii)
	.align		4
        /*000c*/ 	.word	index@(vprintf)
	.align		4
        /*0010*/ 	.word	0x00000000
	.align		4
        /*0014*/ 	.word	0xfffffffe
	.align		4
        /*0018*/ 	.word	0x00000000
	.align		4
        /*001c*/ 	.word	0xfffffffd
	.align		4
        /*0020*/ 	.word	0x00000000
	.align		4
        /*0024*/ 	.word	0xfffffffc


//--------------------- .nv.constant4             --------------------------
	.section	.nv.constant4,"a",@progbits
	.align	8
	.align		8
.nv.constant4:
        /*0000*/ 	.dword	vprintf
	.align		8
        /*0008*/ 	.dword	$str


//--------------------- .text._Z14sumMatrixOnGPUPfS_S_ii --------------------------
	.section	.text._Z14sumMatrixOnGPUPfS_S_ii,"ax",@progbits
	.align	128
        .global         _Z14sumMatrixOnGPUPfS_S_ii
        .type           _Z14sumMatrixOnGPUPfS_S_ii,@function
        .size           _Z14sumMatrixOnGPUPfS_S_ii,(.L_x_3 - _Z14sumMatrixOnGPUPfS_S_ii)
        .other          _Z14sumMatrixOnGPUPfS_S_ii,@"STO_CUDA_ENTRY STV_DEFAULT"
_Z14sumMatrixOnGPUPfS_S_ii:
.text._Z14sumMatrixOnGPUPfS_S_ii:
[----:B------:R-:W0:Y:S01]  /*0000*/  LDC R1, c[0x0][0x37c] ;  /* 0x0000df00ff017b82 */ /* 0x000e220000000800 */
[----:B------:R-:W1:Y:S07]  /*0010*/  S2R R3, SR_TID.Y ;  /* 0x0000000000037919 */ /* 0x000e6e0000002200 */
[----:B------:R-:W2:Y:S01]  /*0020*/  LDC R5, c[0x0][0x360] ;  /* 0x0000d800ff057b82 */ /* 0x000ea20000000800 */
[----:B------:R-:W3:Y:S01]  /*0030*/  LDCU.64 UR6, c[0x0][0x398] ;  /* 0x00007300ff0677ac */ /* 0x000ee20008000a00 */
[----:B------:R-:W2:Y:S06]  /*0040*/  S2R R0, SR_TID.X ;  /* 0x0000000000007919 */ /* 0x000eac0000002100 */
[----:B------:R-:W1:Y:S08]  /*0050*/  S2UR UR5, SR_CTAID.Y ;  /* 0x00000000000579c3 */ /* 0x000e700000002600 */
[----:B------:R-:W1:Y:S08]  /*0060*/  LDC R2, c[0x0][0x364] ;  /* 0x0000d900ff027b82 */ /* 0x000e700000000800 */
[----:B------:R-:W2:Y:S01]  /*0070*/  S2UR UR4, SR_CTAID.X ;  /* 0x00000000000479c3 */ /* 0x000ea20000002500 */
[----:B-1----:R-:W-:-:S05]  /*0080*/  IMAD R3, R2, UR5, R3 ;  /* 0x0000000502037c24 */ /* 0x002fca000f8e0203 */
[----:B---3--:R-:W-:Y:S01]  /*0090*/  ISETP.GE.U32.AND P0, PT, R3, UR7, PT ;  /* 0x0000000703007c0c */ /* 0x008fe2000bf06070 */
[----:B--2---:R-:W-:-:S04]  /*00a0*/  IMAD R0, R5, UR4, R0 ;  /* 0x0000000405007c24 */ /* 0x004fc8000f8e0200 */
[----:B------:R-:W-:Y:S01]  /*00b0*/  IMAD R9, R3, UR6, R0 ;  /* 0x0000000603097c24 */ /* 0x000fe2000f8e0200 */
[----:B------:R-:W-:-:S13]  /*00c0*/  ISETP.GE.U32.OR P0, PT, R0, UR6, P0 ;  /* 0x0000000600007c0c */ /* 0x000fda0008706470 */
[----:B0-----:R-:W-:Y:S05]  /*00d0*/  @P0 BRA `(.L_x_0) ;  /* 0x0000000000300947 */ /* 0x001fea0003800000 */
[----:B------:R-:W0:Y:S01]  /*00e0*/  LDC.64 R2, c[0x0][0x380] ;  /* 0x0000e000ff027b82 */ /* 0x000e220000000a00 */
[----:B------:R-:W1:Y:S07]  /*00f0*/  LDCU.64 UR4, c[0x0][0x358] ;  /* 0x00006b00ff0477ac */ /* 0x000e6e0008000a00 */
[----:B------:R-:W2:Y:S08]  /*0100*/  LDC.64 R4, c[0x0][0x388] ;  /* 0x0000e200ff047b82 */ /* 0x000eb00000000a00 */
[----:B------:R-:W3:Y:S01]  /*0110*/  LDC.64 R6, c[0x0][0x390] ;  /* 0x0000e400ff067b82 */ /* 0x000ee20000000a00 */
[----:B0-----:R-:W-:-:S06]  /*0120*/  IMAD.WIDE.U32 R2, R9, 0x4, R2 ;  /* 0x0000000409027825 */ /* 0x001fcc00078e0002 */
[----:B-1----:R-:W4:Y:S01]  /*0130*/  LDG.E R2, desc[UR4][R2.64] ;  /* 0x0000000402027981 */ /* 0x002f22000c1e1900 */
[----:B--2---:R-:W-:-:S06]  /*0140*/  IMAD.WIDE.U32 R4, R9, 0x4, R4 ;  /* 0x0000000409047825 */ /* 0x004fcc00078e0004 */
[----:B------:R-:W4:Y:S01]  /*0150*/  LDG.E R5, desc[UR4][R4.64] ;  /* 0x0000000404057981 */ /* 0x000f22000c1e1900 */
[----:B---3--:R-:W-:-:S04]  /*0160*/  IMAD.WIDE.U32 R6, R9, 0x4, R6 ;  /* 0x0000000409067825 */ /* 0x008fc800078e0006 */
[----:B----4-:R-:W-:-:S05]  /*0170*/  FADD R9, R2, R5 ;  /* 0x0000000502097221 */ /* 0x010fca0000000000 */
[----:B------:R-:W-:Y:S01]  /*0180*/  STG.E desc[UR4][R6.64], R9 ;  /* 0x0000000906007986 */ /* 0x000fe2000c101904 */
[----:B------:R-:W-:Y:S05]  /*0190*/  EXIT ;  /* 0x000000000000794d */ /* 0x000fea0003800000 */
.L_x_0:
[----:B------:R-:W-:Y:S01]  /*01a0*/  MOV R0, 0x0 ;  /* 0x0000000000007802 */ /* 0x000fe20000000f00 */
[----:B------:R-:W0:Y:S01]  /*01b0*/  LDCU.64 UR4, c[0x4][0x8] ;  /* 0x01000100ff0477ac */ /* 0x000e220008000a00 */
[----:B------:R-:W-:Y:S02]  /*01c0*/  CS2R R6, SRZ ;  /* 0x0000000000067805 */ /* 0x000fe4000001ff00 */
[----:B------:R1:W2:Y:S01]  /*01d0*/  LDC.64 R2, c[0x4][R0] ;  /* 0x0100000000027b82 */ /* 0x0002a20000000a00 */
[----:B0-----:R-:W-:Y:S02]  /*01e0*/  MOV R4, UR4 ;  /* 0x0000000400047c02 */ /* 0x001fe40008000f00 */
[----:B-1----:R-:W-:-:S07]  /*01f0*/  MOV R5, UR5 ;  /* 0x0000000500057c02 */ /* 0x002fce0008000f00 */
[----:B------:R-:W-:-:S07]  /*0200*/  LEPC R20, `(.L_x_1) ;  /* 0x000000001014794e */ /* 0x000fce0000000000 */
[----:B--2---:R-:W-:Y:S05]  /*0210*/  CALL.ABS.NOINC R2 ;  /* 0x0000000002007343 */ /* 0x004fea0003c00000 */
.L_x_1:
[----:B------:R-:W-:Y:S05]  /*0220*/  EXIT ;  /* 0x000000000000794d */ /* 0x000fea0003800000 */
.L_x_2:
[----:B------:R-:W-:-:S00]  /*0230*/  BRA `(.L_x_2) ;  /* 0xfffffffc00fc7947 */ /* 0x000fc0000383ffff */
[----:B------:R-:W-:-:S00]  /*0240*/  NOP ;  /* 0x0000000000007918 */ /* 0x000fc00000000000 */
        /* <DEDUP_REMOVED lines=11> */
.L_x_3:


//--------------------- .nv.global.init           --------------------------
	.section	.nv.global.init,"aw",@progbits
.nv.global.init:
	.type		$str,@object
	.size		$str,(.L_0 - $str)
$str:
        /*0000*/ 	.byte	0x57, 0x48, 0x41, 0x54, 0x3a, 0x20, 0x69, 0x78, 0x20, 0x3e, 0x3d, 0x20, 0x6e, 0x78, 0x20, 0x7c
        /*0010*/ 	.byte	0x7c, 0x20, 0x69, 0x79, 0x20, 0x3e, 0x3d, 0x20, 0x6e, 0x79, 0x0a, 0x00
.L_0:


//--------------------- .nv.shared.reserved.0     --------------------------
	.section	.nv.shared.reserved.0,"aw",@nobits
	.weak		__nv_reservedSMEM_offset_0_alias
	.size		__nv_reservedSMEM_offset_0_alias, 0, 64
	.other		__nv_reservedSMEM_offset_0_alias,@"STO_CUDA_RESERVED_SHARED STV_DEFAULT"
__nv_reservedSMEM_offset_0_alias:
	.zero		0
	.zero		64


//--------------------- .nv.constant0._Z14sumMatrixOnGPUPfS_S_ii --------------------------
	.section	.nv.constant0._Z14sumMatrixOnGPUPfS_S_ii,"a",@progbits
	.sectionflags	@""
	.align	4
.nv.constant0._Z14sumMatrixOnGPUPfS_S_ii:
	.zero		928


//--------------------- SYMBOLS --------------------------

	.type		.nv.reservedSmem.offset0,@object
	.size		.nv.reservedSmem.offset0,0x4
	.type		vprintf,@function
